//
// Generated by NVIDIA NVVM Compiler
//
// Compiler Build ID: CL-36424714
// Cuda compilation tools, release 13.0, V13.0.88
// Based on NVVM 20.0.0
//

.version 9.0
.target sm_100
.address_size 64

	// .globl	_Z11ksimulationv

.visible .entry _Z11ksimulationv()
{


	ret;

}


// ===== COMPILED SASS (sm_100) =====

	.target	sm_100

	.elftype	@"ET_EXEC"


//--------------------- .note.nv.tkinfo           --------------------------
	.section	.note.nv.tkinfo,"",@"SHT_NOTE"
	.sectionflags	@"SHF_NOTE_NV_TKINFO"
	.tkinfo
        /*0018*/ 	.word	0x00000002
        /*0030*/ 	.string	""
        /*0030*/ 	.string	"ptxas"
        /*0030*/ 	.string	"Cuda compilation tools, release 13.0, V13.0.88"
        /*0030*/ 	.string	"Build cuda_13.0.r13.0/compiler.36424714_0"
        /*0030*/ 	.string	"-arch sm_100 -m 64 "



//--------------------- .note.nv.cuinfo           --------------------------
	.section	.note.nv.cuinfo,"",@"SHT_NOTE"
	.sectionflags	@"SHF_NOTE_NV_CUINFO"
        /*0018*/ 	.short	0x0002
        /*001a*/ 	.short	0x0064
        /*001c*/ 	.short	0x0082
	.zero		2


//--------------------- .nv.info                  --------------------------
	.section	.nv.info,"",@"SHT_CUDA_INFO"
	.align	4


	//----- nvinfo : EIATTR_REGCOUNT
	.align		4
        /*0000*/ 	.byte	0x04, 0x2f
        /*0002*/ 	.short	(.L_1 - .L_0)
	.align		4
.L_0:
        /*0004*/ 	.word	index@(_Z11ksimulationv)
        /*0008*/ 	.word	0x00000004


	//----- nvinfo : EIATTR_FRAME_SIZE
	.align		4
.L_1:
        /*000c*/ 	.byte	0x04, 0x11
        /*000e*/ 	.short	(.L_3 - .L_2)
	.align		4
.L_2:
        /*0010*/ 	.word	index@(_Z11ksimulationv)
        /*0014*/ 	.word	0x00000000


	//----- nvinfo : EIATTR_MIN_STACK_SIZE
	.align		4
.L_3:
        /*0018*/ 	.byte	0x04, 0x12
        /*001a*/ 	.short	(.L_5 - .L_4)
	.align		4
.L_4:
        /*001c*/ 	.word	index@(_Z11ksimulationv)
        /*0020*/ 	.word	0x00000000
.L_5:


//--------------------- .nv.compat                --------------------------
	.section	.nv.compat,"",@"SHT_CUDA_COMPAT_INFO"
	.align	4
        /*0000*/ 	.byte	0x02, 0x09, 0x00, 0x00, 0x02, 0x02, 0x01, 0x00, 0x02, 0x05, 0x05, 0x00, 0x03, 0x07, 0x01, 0x01
        /*0010*/ 	.byte	0x02, 0x03, 0x00, 0x00, 0x02, 0x06, 0x01, 0x00, 0x04, 0x0b, 0x08, 0x00, 0x09, 0x00, 0x00, 0x00
        /*0020*/ 	.byte	0x00, 0x00, 0x00, 0x00


//--------------------- .nv.info._Z11ksimulationv --------------------------
	.section	.nv.info._Z11ksimulationv,"",@"SHT_CUDA_INFO"
	.sectionflags	@""
	.align	4


	//----- nvinfo : EIATTR_CUDA_API_VERSION
	.align		4
        /*0000*/ 	.byte	0x04, 0x37
        /*0002*/ 	.short	(.L_7 - .L_6)
.L_6:
        /*0004*/ 	.word	0x00000082


	//----- nvinfo : EIATTR_SPARSE_MMA_MASK
	.align		4
.L_7:
        /*0008*/ 	.byte	0x03, 0x50
        /*000a*/ 	.short	0x0000


	//----- nvinfo : EIATTR_MAXREG_COUNT
	.align		4
        /*000c*/ 	.byte	0x03, 0x1b
        /*000e*/ 	.short	0x00ff


	//----- nvinfo : EIATTR_MERCURY_ISA_VERSION
	.align		4
        /*0010*/ 	.byte	0x03, 0x5f
        /*0012*/ 	.short	0x0101


	//----- nvinfo : EIATTR_VRC_CTA_INIT_COUNT
	.align		4
        /*0014*/ 	.byte	0x02, 0x4a
	.zero		1
	.zero		1


	//----- nvinfo : EIATTR_EXIT_INSTR_OFFSETS
	.align		4
        /*0018*/ 	.byte	0x04, 0x1c
        /*001a*/ 	.short	(.L_9 - .L_8)


	//   ....[0]....
.L_8:
        /*001c*/ 	.word	0x00000010


	//----- nvinfo : EIATTR_SW_WAR
	.align		4
.L_9:
        /*0020*/ 	.byte	0x04, 0x36
        /*0022*/ 	.short	(.L_11 - .L_10)
.L_10:
        /*0024*/ 	.word	0x00000008
.L_11:


//--------------------- .nv.callgraph             --------------------------
	.section	.nv.callgraph,"",@"SHT_CUDA_CALLGRAPH"
	.align	4
	.sectionentsize	8
	.align		4
        /*0000*/ 	.word	0x00000000
	.align		4
        /*0004*/ 	.word	0xffffffff
	.align		4
        /*0008*/ 	.word	0x00000000
	.align		4
        /*000c*/ 	.word	0xfffffffe
	.align		4
        /*0010*/ 	.word	0x00000000
	.align		4
        /*0014*/ 	.word	0xfffffffd
	.align		4
        /*0018*/ 	.word	0x00000000
	.align		4
        /*001c*/ 	.word	0xfffffffc


//--------------------- .text._Z11ksimulationv    --------------------------
	.section	.text._Z11ksimulationv,"ax",@progbits
	.align	128
        .global         _Z11ksimulationv
        .type           _Z11ksimulationv,@function
        .size           _Z11ksimulationv,(.L_x_1 - _Z11ksimulationv)
        .other          _Z11ksimulationv,@"STO_CUDA_ENTRY STV_DEFAULT"
_Z11ksimulationv:
.text._Z11ksimulationv:
[----:B------:R-:W-:Y:S01]  /*0000*/  LDC R1, c[0x0][0x37c] ;  /* 0x0000df00ff017b82 */ /* 0x000fe20000000800 */
[----:B------:R-:W-:Y:S05]  /*0010*/  EXIT ;  /* 0x000000000000794d */ /* 0x000fea0003800000 */
.L_x_0:
[----:B------:R-:W-:-:S00]  /*0020*/  BRA `(.L_x_0) ;  /* 0xfffffffc00fc7947 */ /* 0x000fc0000383ffff */
[----:B------:R-:W-:-:S00]  /*0030*/  NOP ;  /* 0x0000000000007918 */ /* 0x000fc00000000000 */
        /* <DEDUP_REMOVED lines=12> */
.L_x_1:


//--------------------- .nv.shared.reserved.0     --------------------------
	.section	.nv.shared.reserved.0,"aw",@nobits
	.weak		__nv_reservedSMEM_offset_0_alias
	.size		__nv_reservedSMEM_offset_0_alias, 0, 64
	.other		__nv_reservedSMEM_offset_0_alias,@"STO_CUDA_RESERVED_SHARED STV_DEFAULT"
__nv_reservedSMEM_offset_0_alias:
	.zero		0
	.zero		64


//--------------------- .nv.constant0._Z11ksimulationv --------------------------
	.section	.nv.constant0._Z11ksimulationv,"a",@progbits
	.sectionflags	@""
	.align	4
.nv.constant0._Z11ksimulationv:
	.zero		896


//--------------------- SYMBOLS --------------------------

	.type		.nv.reservedSmem.offset0,@object
	.size		.nv.reservedSmem.offset0,0x4
